//
// Generated by NVIDIA NVVM Compiler
//
// Compiler Build ID: CL-36424714
// Cuda compilation tools, release 13.0, V13.0.88
// Based on NVVM 20.0.0
//

.version 9.0
.target sm_100
.address_size 64

	// .globl	_Z14SVOReconstructv

.visible .entry _Z14SVOReconstructv()
{


	ret;

}


// ===== COMPILED SASS (sm_100) =====

	.target	sm_100

	.elftype	@"ET_EXEC"


//--------------------- .note.nv.tkinfo           --------------------------
	.section	.note.nv.tkinfo,"",@"SHT_NOTE"
	.sectionflags	@"SHF_NOTE_NV_TKINFO"
	.tkinfo
        /*0018*/ 	.word	0x00000002
        /*0030*/ 	.string	""
        /*0030*/ 	.string	"ptxas"
        /*0030*/ 	.string	"Cuda compilation tools, release 13.0, V13.0.88"
        /*0030*/ 	.string	"Build cuda_13.0.r13.0/compiler.36424714_0"
        /*0030*/ 	.string	"-arch sm_100 -m 64 "



//--------------------- .note.nv.cuinfo           --------------------------
	.section	.note.nv.cuinfo,"",@"SHT_NOTE"
	.sectionflags	@"SHF_NOTE_NV_CUINFO"
        /*0018*/ 	.short	0x0002
        /*001a*/ 	.short	0x0064
        /*001c*/ 	.short	0x0082
	.zero		2


//--------------------- .nv.info                  --------------------------
	.section	.nv.info,"",@"SHT_CUDA_INFO"
	.align	4


	//----- nvinfo : EIATTR_REGCOUNT
	.align		4
        /*0000*/ 	.byte	0x04, 0x2f
        /*0002*/ 	.short	(.L_1 - .L_0)
	.align		4
.L_0:
        /*0004*/ 	.word	index@(_Z14SVOReconstructv)
        /*0008*/ 	.word	0x00000004


	//----- nvinfo : EIATTR_FRAME_SIZE
	.align		4
.L_1:
        /*000c*/ 	.byte	0x04, 0x11
        /*000e*/ 	.short	(.L_3 - .L_2)
	.align		4
.L_2:
        /*0010*/ 	.word	index@(_Z14SVOReconstructv)
        /*0014*/ 	.word	0x00000000


	//----- nvinfo : EIATTR_MIN_STACK_SIZE
	.align		4
.L_3:
        /*0018*/ 	.byte	0x04, 0x12
        /*001a*/ 	.short	(.L_5 - .L_4)
	.align		4
.L_4:
        /*001c*/ 	.word	index@(_Z14SVOReconstructv)
        /*0020*/ 	.word	0x00000000
.L_5:


//--------------------- .nv.compat                --------------------------
	.section	.nv.compat,"",@"SHT_CUDA_COMPAT_INFO"
	.align	4
        /*0000*/ 	.byte	0x02, 0x09, 0x00, 0x00, 0x02, 0x02, 0x01, 0x00, 0x02, 0x05, 0x05, 0x00, 0x03, 0x07, 0x01, 0x01
        /*0010*/ 	.byte	0x02, 0x03, 0x00, 0x00, 0x02, 0x06, 0x01, 0x00, 0x04, 0x0b, 0x08, 0x00, 0x09, 0x00, 0x00, 0x00
        /*0020*/ 	.byte	0x00, 0x00, 0x00, 0x00


//--------------------- .nv.info._Z14SVOReconstructv --------------------------
	.section	.nv.info._Z14SVOReconstructv,"",@"SHT_CUDA_INFO"
	.sectionflags	@""
	.align	4


	//----- nvinfo : EIATTR_CUDA_API_VERSION
	.align		4
        /*0000*/ 	.byte	0x04, 0x37
        /*0002*/ 	.short	(.L_7 - .L_6)
.L_6:
        /*0004*/ 	.word	0x00000082


	//----- nvinfo : EIATTR_SPARSE_MMA_MASK
	.align		4
.L_7:
        /*0008*/ 	.byte	0x03, 0x50
        /*000a*/ 	.short	0x0000


	//----- nvinfo : EIATTR_MAXREG_COUNT
	.align		4
        /*000c*/ 	.byte	0x03, 0x1b
        /*000e*/ 	.short	0x00ff


	//----- nvinfo : EIATTR_MERCURY_ISA_VERSION
	.align		4
        /*0010*/ 	.byte	0x03, 0x5f
        /*0012*/ 	.short	0x0101


	//----- nvinfo : EIATTR_VRC_CTA_INIT_COUNT
	.align		4
        /*0014*/ 	.byte	0x02, 0x4a
	.zero		1
	.zero		1


	//----- nvinfo : EIATTR_EXIT_INSTR_OFFSETS
	.align		4
        /*0018*/ 	.byte	0x04, 0x1c
        /*001a*/ 	.short	(.L_9 - .L_8)


	//   ....[0]....
.L_8:
        /*001c*/ 	.word	0x00000010


	//----- nvinfo : EIATTR_SW_WAR
	.align		4
.L_9:
        /*0020*/ 	.byte	0x04, 0x36
        /*0022*/ 	.short	(.L_11 - .L_10)
.L_10:
        /*0024*/ 	.word	0x00000008
.L_11:


//--------------------- .nv.callgraph             --------------------------
	.section	.nv.callgraph,"",@"SHT_CUDA_CALLGRAPH"
	.align	4
	.sectionentsize	8
	.align		4
        /*0000*/ 	.word	0x00000000
	.align		4
        /*0004*/ 	.word	0xffffffff
	.align		4
        /*0008*/ 	.word	0x00000000
	.align		4
        /*000c*/ 	.word	0xfffffffe
	.align		4
        /*0010*/ 	.word	0x00000000
	.align		4
        /*0014*/ 	.word	0xfffffffd
	.align		4
        /*0018*/ 	.word	0x00000000
	.align		4
        /*001c*/ 	.word	0xfffffffc


//--------------------- .text._Z14SVOReconstructv --------------------------
	.section	.text._Z14SVOReconstructv,"ax",@progbits
	.align	128
        .global         _Z14SVOReconstructv
        .type           _Z14SVOReconstructv,@function
        .size           _Z14SVOReconstructv,(.L_x_1 - _Z14SVOReconstructv)
        .other          _Z14SVOReconstructv,@"STO_CUDA_ENTRY STV_DEFAULT"
_Z14SVOReconstructv:
.text._Z14SVOReconstructv:
[----:B------:R-:W-:Y:S01]  /*0000*/  LDC R1, c[0x0][0x37c] ;  /* 0x0000df00ff017b82 */ /* 0x000fe20000000800 */
[----:B------:R-:W-:Y:S05]  /*0010*/  EXIT ;  /* 0x000000000000794d */ /* 0x000fea0003800000 */
.L_x_0:
[----:B------:R-:W-:-:S00]  /*0020*/  BRA `(.L_x_0) ;  /* 0xfffffffc00fc7947 */ /* 0x000fc0000383ffff */
[----:B------:R-:W-:-:S00]  /*0030*/  NOP ;  /* 0x0000000000007918 */ /* 0x000fc00000000000 */
        /* <DEDUP_REMOVED lines=12> */
.L_x_1:


//--------------------- .nv.shared.reserved.0     --------------------------
	.section	.nv.shared.reserved.0,"aw",@nobits
	.weak		__nv_reservedSMEM_offset_0_alias
	.size		__nv_reservedSMEM_offset_0_alias, 0, 64
	.other		__nv_reservedSMEM_offset_0_alias,@"STO_CUDA_RESERVED_SHARED STV_DEFAULT"
__nv_reservedSMEM_offset_0_alias:
	.zero		0
	.zero		64


//--------------------- .nv.constant0._Z14SVOReconstructv --------------------------
	.section	.nv.constant0._Z14SVOReconstructv,"a",@progbits
	.sectionflags	@""
	.align	4
.nv.constant0._Z14SVOReconstructv:
	.zero		896


//--------------------- SYMBOLS --------------------------

	.type		.nv.reservedSmem.offset0,@object
	.size		.nv.reservedSmem.offset0,0x4
